//
// Generated by NVIDIA NVVM Compiler
//
// Compiler Build ID: CL-36424714
// Cuda compilation tools, release 13.0, V13.0.88
// Based on NVVM 20.0.0
//

.version 9.0
.target sm_100
.address_size 64

	// .globl	_Z10inc_kernelPiiiiS_

.visible .entry _Z10inc_kernelPiiiiS_(
	.param .u64 .ptr .align 1 _Z10inc_kernelPiiiiS__param_0,
	.param .u32 _Z10inc_kernelPiiiiS__param_1,
	.param .u32 _Z10inc_kernelPiiiiS__param_2,
	.param .u32 _Z10inc_kernelPiiiiS__param_3,
	.param .u64 .ptr .align 1 _Z10inc_kernelPiiiiS__param_4
)
{
	.reg .pred 	%p<4>;
	.reg .b32 	%r<17>;
	.reg .b64 	%rd<8>;

	ld.param.u64 	%rd1, [_Z10inc_kernelPiiiiS__param_0];
	ld.param.u32 	%r3, [_Z10inc_kernelPiiiiS__param_1];
	ld.param.u32 	%r5, [_Z10inc_kernelPiiiiS__param_2];
	ld.param.u32 	%r4, [_Z10inc_kernelPiiiiS__param_3];
	ld.param.u64 	%rd2, [_Z10inc_kernelPiiiiS__param_4];
	mov.u32 	%r7, %tid.x;
	mov.u32 	%r8, %ntid.x;
	mov.u32 	%r9, %ctaid.x;
	mad.lo.s32 	%r1, %r8, %r9, %r7;
	mov.u32 	%r10, %tid.y;
	mov.u32 	%r11, %ntid.y;
	mov.u32 	%r12, %ctaid.y;
	mad.lo.s32 	%r13, %r11, %r12, %r10;
	setp.ge.s32 	%p1, %r1, %r3;
	setp.ge.s32 	%p2, %r13, %r5;
	or.pred  	%p3, %p1, %p2;
	@%p3 bra 	$L__BB0_2;
	cvta.to.global.u64 	%rd3, %rd1;
	cvta.to.global.u64 	%rd4, %rd2;
	mad.lo.s32 	%r14, %r3, %r13, %r1;
	mul.wide.s32 	%rd5, %r14, 4;
	add.s64 	%rd6, %rd3, %rd5;
	ld.global.u32 	%r15, [%rd6];
	add.s32 	%r16, %r15, %r4;
	add.s64 	%rd7, %rd4, %rd5;
	st.global.u32 	[%rd7], %r16;
$L__BB0_2:
	ret;

}


// ===== COMPILED SASS (sm_100) =====

	.target	sm_100

	.elftype	@"ET_EXEC"


//--------------------- .note.nv.tkinfo           --------------------------
	.section	.note.nv.tkinfo,"",@"SHT_NOTE"
	.sectionflags	@"SHF_NOTE_NV_TKINFO"
	.tkinfo
        /*0018*/ 	.word	0x00000002
        /*0030*/ 	.string	""
        /*0030*/ 	.string	"ptxas"
        /*0030*/ 	.string	"Cuda compilation tools, release 13.0, V13.0.88"
        /*0030*/ 	.string	"Build cuda_13.0.r13.0/compiler.36424714_0"
        /*0030*/ 	.string	"-arch sm_100 -m 64 "



//--------------------- .note.nv.cuinfo           --------------------------
	.section	.note.nv.cuinfo,"",@"SHT_NOTE"
	.sectionflags	@"SHF_NOTE_NV_CUINFO"
        /*0018*/ 	.short	0x0002
        /*001a*/ 	.short	0x0064
        /*001c*/ 	.short	0x0082
	.zero		2


//--------------------- .nv.info                  --------------------------
	.section	.nv.info,"",@"SHT_CUDA_INFO"
	.align	4


	//----- nvinfo : EIATTR_REGCOUNT
	.align		4
        /*0000*/ 	.byte	0x04, 0x2f
        /*0002*/ 	.short	(.L_1 - .L_0)
	.align		4
.L_0:
        /*0004*/ 	.word	index@(_Z10inc_kernelPiiiiS_)
        /*0008*/ 	.word	0x0000000a


	//----- nvinfo : EIATTR_FRAME_SIZE
	.align		4
.L_1:
        /*000c*/ 	.byte	0x04, 0x11
        /*000e*/ 	.short	(.L_3 - .L_2)
	.align		4
.L_2:
        /*0010*/ 	.word	index@(_Z10inc_kernelPiiiiS_)
        /*0014*/ 	.word	0x00000000


	//----- nvinfo : EIATTR_MIN_STACK_SIZE
	.align		4
.L_3:
        /*0018*/ 	.byte	0x04, 0x12
        /*001a*/ 	.short	(.L_5 - .L_4)
	.align		4
.L_4:
        /*001c*/ 	.word	index@(_Z10inc_kernelPiiiiS_)
        /*0020*/ 	.word	0x00000000
.L_5:


//--------------------- .nv.compat                --------------------------
	.section	.nv.compat,"",@"SHT_CUDA_COMPAT_INFO"
	.align	4
        /*0000*/ 	.byte	0x02, 0x09, 0x00, 0x00, 0x02, 0x02, 0x01, 0x00, 0x02, 0x05, 0x05, 0x00, 0x03, 0x07, 0x01, 0x01
        /*0010*/ 	.byte	0x02, 0x03, 0x00, 0x00, 0x02, 0x06, 0x01, 0x00, 0x04, 0x0b, 0x08, 0x00, 0x09, 0x00, 0x00, 0x00
        /*0020*/ 	.byte	0x00, 0x00, 0x00, 0x00


//--------------------- .nv.info._Z10inc_kernelPiiiiS_ --------------------------
	.section	.nv.info._Z10inc_kernelPiiiiS_,"",@"SHT_CUDA_INFO"
	.sectionflags	@""
	.align	4


	//----- nvinfo : EIATTR_CUDA_API_VERSION
	.align		4
        /*0000*/ 	.byte	0x04, 0x37
        /*0002*/ 	.short	(.L_7 - .L_6)
.L_6:
        /*0004*/ 	.word	0x00000082


	//----- nvinfo : EIATTR_KPARAM_INFO
	.align		4
.L_7:
        /*0008*/ 	.byte	0x04, 0x17
        /*000a*/ 	.short	(.L_9 - .L_8)
.L_8:
        /*000c*/ 	.word	0x00000000
        /*0010*/ 	.short	0x0004
        /*0012*/ 	.short	0x0018
        /*0014*/ 	.byte	0x00, 0xf5, 0x21, 0x00


	//----- nvinfo : EIATTR_KPARAM_INFO
	.align		4
.L_9:
        /*0018*/ 	.byte	0x04, 0x17
        /*001a*/ 	.short	(.L_11 - .L_10)
.L_10:
        /*001c*/ 	.word	0x00000000
        /*0020*/ 	.short	0x0003
        /*0022*/ 	.short	0x0010
        /*0024*/ 	.byte	0x00, 0xf0, 0x11, 0x00


	//----- nvinfo : EIATTR_KPARAM_INFO
	.align		4
.L_11:
        /*0028*/ 	.byte	0x04, 0x17
        /*002a*/ 	.short	(.L_13 - .L_12)
.L_12:
        /*002c*/ 	.word	0x00000000
        /*0030*/ 	.short	0x0002
        /*0032*/ 	.short	0x000c
        /*0034*/ 	.byte	0x00, 0xf0, 0x11, 0x00


	//----- nvinfo : EIATTR_KPARAM_INFO
	.align		4
.L_13:
        /*0038*/ 	.byte	0x04, 0x17
        /*003a*/ 	.short	(.L_15 - .L_14)
.L_14:
        /*003c*/ 	.word	0x00000000
        /*0040*/ 	.short	0x0001
        /*0042*/ 	.short	0x0008
        /*0044*/ 	.byte	0x00, 0xf0, 0x11, 0x00


	//----- nvinfo : EIATTR_KPARAM_INFO
	.align		4
.L_15:
        /*0048*/ 	.byte	0x04, 0x17
        /*004a*/ 	.short	(.L_17 - .L_16)
.L_16:
        /*004c*/ 	.word	0x00000000
        /*0050*/ 	.short	0x0000
        /*0052*/ 	.short	0x0000
        /*0054*/ 	.byte	0x00, 0xf5, 0x21, 0x00


	//----- nvinfo : EIATTR_SPARSE_MMA_MASK
	.align		4
.L_17:
        /*0058*/ 	.byte	0x03, 0x50
        /*005a*/ 	.short	0x0000


	//----- nvinfo : EIATTR_MAXREG_COUNT
	.align		4
        /*005c*/ 	.byte	0x03, 0x1b
        /*005e*/ 	.short	0x00ff


	//----- nvinfo : EIATTR_MERCURY_ISA_VERSION
	.align		4
        /*0060*/ 	.byte	0x03, 0x5f
        /*0062*/ 	.short	0x0101


	//----- nvinfo : EIATTR_VRC_CTA_INIT_COUNT
	.align		4
        /*0064*/ 	.byte	0x02, 0x4a
	.zero		1
	.zero		1


	//----- nvinfo : EIATTR_EXIT_INSTR_OFFSETS
	.align		4
        /*0068*/ 	.byte	0x04, 0x1c
        /*006a*/ 	.short	(.L_19 - .L_18)


	//   ....[0]....
.L_18:
        /*006c*/ 	.word	0x000000c0


	//   ....[1]....
        /*0070*/ 	.word	0x00000170


	//----- nvinfo : EIATTR_CBANK_PARAM_SIZE
	.align		4
.L_19:
        /*0074*/ 	.byte	0x03, 0x19
        /*0076*/ 	.short	0x0020


	//----- nvinfo : EIATTR_PARAM_CBANK
	.align		4
        /*0078*/ 	.byte	0x04, 0x0a
        /*007a*/ 	.short	(.L_21 - .L_20)
	.align		4
.L_20:
        /*007c*/ 	.word	index@(.nv.constant0._Z10inc_kernelPiiiiS_)
        /*0080*/ 	.short	0x0380
        /*0082*/ 	.short	0x0020


	//----- nvinfo : EIATTR_SW_WAR
	.align		4
.L_21:
        /*0084*/ 	.byte	0x04, 0x36
        /*0086*/ 	.short	(.L_23 - .L_22)
.L_22:
        /*0088*/ 	.word	0x00000008
.L_23:


//--------------------- .nv.callgraph             --------------------------
	.section	.nv.callgraph,"",@"SHT_CUDA_CALLGRAPH"
	.align	4
	.sectionentsize	8
	.align		4
        /*0000*/ 	.word	0x00000000
	.align		4
        /*0004*/ 	.word	0xffffffff
	.align		4
        /*0008*/ 	.word	0x00000000
	.align		4
        /*000c*/ 	.word	0xfffffffe
	.align		4
        /*0010*/ 	.word	0x00000000
	.align		4
        /*0014*/ 	.word	0xfffffffd
	.align		4
        /*0018*/ 	.word	0x00000000
	.align		4
        /*001c*/ 	.word	0xfffffffc


//--------------------- .text._Z10inc_kernelPiiiiS_ --------------------------
	.section	.text._Z10inc_kernelPiiiiS_,"ax",@progbits
	.align	128
        .global         _Z10inc_kernelPiiiiS_
        .type           _Z10inc_kernelPiiiiS_,@function
        .size           _Z10inc_kernelPiiiiS_,(.L_x_1 - _Z10inc_kernelPiiiiS_)
        .other          _Z10inc_kernelPiiiiS_,@"STO_CUDA_ENTRY STV_DEFAULT"
_Z10inc_kernelPiiiiS_:
.text._Z10inc_kernelPiiiiS_:
[----:B------:R-:W-:Y:S01]  /*0000*/  LDC R1, c[0x0][0x37c] ;  /* 0x0000df00ff017b82 */ /* 0x000fe20000000800 */
[----:B------:R-:W0:Y:S01]  /*0010*/  S2R R5, SR_TID.Y ;  /* 0x0000000000057919 */ /* 0x000e220000002200 */
[----:B------:R-:W1:Y:S01]  /*0020*/  LDCU UR4, c[0x0][0x360] ;  /* 0x00006c00ff0477ac */ /* 0x000e620008000800 */
[----:B------:R-:W0:Y:S01]  /*0030*/  S2R R2, SR_CTAID.Y ;  /* 0x0000000000027919 */ /* 0x000e220000002600 */
[----:B------:R-:W0:Y:S01]  /*0040*/  LDCU UR5, c[0x0][0x364] ;  /* 0x00006c80ff0577ac */ /* 0x000e220008000800 */
[----:B------:R-:W1:Y:S01]  /*0050*/  S2R R0, SR_TID.X ;  /* 0x0000000000007919 */ /* 0x000e620000002100 */
[----:B------:R-:W2:Y:S01]  /*0060*/  LDCU.64 UR6, c[0x0][0x388] ;  /* 0x00007100ff0677ac */ /* 0x000ea20008000a00 */
[----:B------:R-:W1:Y:S01]  /*0070*/  S2R R3, SR_CTAID.X ;  /* 0x0000000000037919 */ /* 0x000e620000002500 */
[----:B0-----:R-:W-:-:S05]  /*0080*/  IMAD R5, R2, UR5, R5 ;  /* 0x0000000502057c24 */ /* 0x001fca000f8e0205 */
[----:B--2---:R-:W-:Y:S01]  /*0090*/  ISETP.GE.AND P0, PT, R5, UR7, PT ;  /* 0x0000000705007c0c */ /* 0x004fe2000bf06270 */
[----:B-1----:R-:W-:-:S05]  /*00a0*/  IMAD R0, R3, UR4, R0 ;  /* 0x0000000403007c24 */ /* 0x002fca000f8e0200 */
[----:B------:R-:W-:-:S13]  /*00b0*/  ISETP.GE.OR P0, PT, R0, UR6, P0 ;  /* 0x0000000600007c0c */ /* 0x000fda0008706670 */
[----:B------:R-:W-:Y:S05]  /*00c0*/  @P0 EXIT ;  /* 0x000000000000094d */ /* 0x000fea0003800000 */
[----:B------:R-:W0:Y:S01]  /*00d0*/  LDC.64 R2, c[0x0][0x380] ;  /* 0x0000e000ff027b82 */ /* 0x000e220000000a00 */
[----:B------:R-:W1:Y:S01]  /*00e0*/  LDCU.64 UR4, c[0x0][0x358] ;  /* 0x00006b00ff0477ac */ /* 0x000e620008000a00 */
[----:B------:R-:W-:Y:S01]  /*00f0*/  IMAD R7, R5, UR6, R0 ;  /* 0x0000000605077c24 */ /* 0x000fe2000f8e0200 */
[----:B------:R-:W2:Y:S05]  /*0100*/  LDCU UR7, c[0x0][0x390] ;  /* 0x00007200ff0777ac */ /* 0x000eaa0008000800 */
[----:B------:R-:W3:Y:S01]  /*0110*/  LDC.64 R4, c[0x0][0x398] ;  /* 0x0000e600ff047b82 */ /* 0x000ee20000000a00 */
[----:B0-----:R-:W-:-:S06]  /*0120*/  IMAD.WIDE R2, R7, 0x4, R2 ;  /* 0x0000000407027825 */ /* 0x001fcc00078e0202 */
[----:B-1----:R-:W2:Y:S01]  /*0130*/  LDG.E R2, desc[UR4][R2.64] ;  /* 0x0000000402027981 */ /* 0x002ea2000c1e1900 */
[----:B---3--:R-:W-:Y:S01]  /*0140*/  IMAD.WIDE R4, R7, 0x4, R4 ;  /* 0x0000000407047825 */ /* 0x008fe200078e0204 */
[----:B--2---:R-:W-:-:S05]  /*0150*/  IADD3 R7, PT, PT, R2, UR7, RZ ;  /* 0x0000000702077c10 */ /* 0x004fca000fffe0ff */
[----:B------:R-:W-:Y:S01]  /*0160*/  STG.E desc[UR4][R4.64], R7 ;  /* 0x0000000704007986 */ /* 0x000fe2000c101904 */
[----:B------:R-:W-:Y:S05]  /*0170*/  EXIT ;  /* 0x000000000000794d */ /* 0x000fea0003800000 */
.L_x_0:
[----:B------:R-:W-:-:S00]  /*0180*/  BRA `(.L_x_0) ;  /* 0xfffffffc00fc7947 */ /* 0x000fc0000383ffff */
[----:B------:R-:W-:-:S00]  /*0190*/  NOP ;  /* 0x0000000000007918 */ /* 0x000fc00000000000 */
        /* <DEDUP_REMOVED lines=14> */
.L_x_1:


//--------------------- .nv.shared.reserved.0     --------------------------
	.section	.nv.shared.reserved.0,"aw",@nobits
	.weak		__nv_reservedSMEM_offset_0_alias
	.size		__nv_reservedSMEM_offset_0_alias, 0, 64
	.other		__nv_reservedSMEM_offset_0_alias,@"STO_CUDA_RESERVED_SHARED STV_DEFAULT"
__nv_reservedSMEM_offset_0_alias:
	.zero		0
	.zero		64


//--------------------- .nv.constant0._Z10inc_kernelPiiiiS_ --------------------------
	.section	.nv.constant0._Z10inc_kernelPiiiiS_,"a",@progbits
	.sectionflags	@""
	.align	4
.nv.constant0._Z10inc_kernelPiiiiS_:
	.zero		928


//--------------------- SYMBOLS --------------------------

	.type		.nv.reservedSmem.offset0,@object
	.size		.nv.reservedSmem.offset0,0x4
